//
// Generated by NVIDIA NVVM Compiler
//
// Compiler Build ID: CL-36424714
// Cuda compilation tools, release 13.0, V13.0.88
// Based on NVVM 20.0.0
//

.version 9.0
.target sm_100
.address_size 64

	// .globl	_ZN3cub18CUB_300001_SM_10006detail11EmptyKernelIvEEvv
.global .align 1 .b8 _ZN41_INTERNAL_7a71a167_4_k_cu_188fcbb9_1456514cuda3std3__45__cpo5beginE[1];
.global .align 1 .b8 _ZN41_INTERNAL_7a71a167_4_k_cu_188fcbb9_1456514cuda3std3__45__cpo3endE[1];
.global .align 1 .b8 _ZN41_INTERNAL_7a71a167_4_k_cu_188fcbb9_1456514cuda3std3__45__cpo6cbeginE[1];
.global .align 1 .b8 _ZN41_INTERNAL_7a71a167_4_k_cu_188fcbb9_1456514cuda3std3__45__cpo4cendE[1];
.global .align 1 .b8 _ZN41_INTERNAL_7a71a167_4_k_cu_188fcbb9_1456514cuda3std3__45__cpo6rbeginE[1];
.global .align 1 .b8 _ZN41_INTERNAL_7a71a167_4_k_cu_188fcbb9_1456514cuda3std3__45__cpo4rendE[1];
.global .align 1 .b8 _ZN41_INTERNAL_7a71a167_4_k_cu_188fcbb9_1456514cuda3std3__45__cpo7crbeginE[1];
.global .align 1 .b8 _ZN41_INTERNAL_7a71a167_4_k_cu_188fcbb9_1456514cuda3std3__45__cpo5crendE[1];
.global .align 1 .b8 _ZN41_INTERNAL_7a71a167_4_k_cu_188fcbb9_1456514cuda3std3__443_GLOBAL__N__7a71a167_4_k_cu_188fcbb9_1456516ignoreE[1];
.global .align 1 .b8 _ZN41_INTERNAL_7a71a167_4_k_cu_188fcbb9_1456514cuda3std3__419piecewise_constructE[1];
.global .align 1 .b8 _ZN41_INTERNAL_7a71a167_4_k_cu_188fcbb9_1456514cuda3std3__48in_placeE[1];
.global .align 1 .b8 _ZN41_INTERNAL_7a71a167_4_k_cu_188fcbb9_1456514cuda3std3__420unreachable_sentinelE[1];
.global .align 1 .b8 _ZN41_INTERNAL_7a71a167_4_k_cu_188fcbb9_1456514cuda3std3__47nulloptE[1];
.global .align 1 .b8 _ZN41_INTERNAL_7a71a167_4_k_cu_188fcbb9_1456514cuda3std3__48unexpectE[1];
.global .align 1 .b8 _ZN41_INTERNAL_7a71a167_4_k_cu_188fcbb9_1456514cuda3std6ranges3__45__cpo4swapE[1];
.global .align 1 .b8 _ZN41_INTERNAL_7a71a167_4_k_cu_188fcbb9_1456514cuda3std6ranges3__45__cpo9iter_moveE[1];
.global .align 1 .b8 _ZN41_INTERNAL_7a71a167_4_k_cu_188fcbb9_1456514cuda3std6ranges3__45__cpo5beginE[1];
.global .align 1 .b8 _ZN41_INTERNAL_7a71a167_4_k_cu_188fcbb9_1456514cuda3std6ranges3__45__cpo3endE[1];
.global .align 1 .b8 _ZN41_INTERNAL_7a71a167_4_k_cu_188fcbb9_1456514cuda3std6ranges3__45__cpo6cbeginE[1];
.global .align 1 .b8 _ZN41_INTERNAL_7a71a167_4_k_cu_188fcbb9_1456514cuda3std6ranges3__45__cpo4cendE[1];
.global .align 1 .b8 _ZN41_INTERNAL_7a71a167_4_k_cu_188fcbb9_1456514cuda3std6ranges3__45__cpo7advanceE[1];
.global .align 1 .b8 _ZN41_INTERNAL_7a71a167_4_k_cu_188fcbb9_1456514cuda3std6ranges3__45__cpo9iter_swapE[1];
.global .align 1 .b8 _ZN41_INTERNAL_7a71a167_4_k_cu_188fcbb9_1456514cuda3std6ranges3__45__cpo4nextE[1];
.global .align 1 .b8 _ZN41_INTERNAL_7a71a167_4_k_cu_188fcbb9_1456514cuda3std6ranges3__45__cpo4prevE[1];
.global .align 1 .b8 _ZN41_INTERNAL_7a71a167_4_k_cu_188fcbb9_1456514cuda3std6ranges3__45__cpo4dataE[1];
.global .align 1 .b8 _ZN41_INTERNAL_7a71a167_4_k_cu_188fcbb9_1456514cuda3std6ranges3__45__cpo5cdataE[1];
.global .align 1 .b8 _ZN41_INTERNAL_7a71a167_4_k_cu_188fcbb9_1456514cuda3std6ranges3__45__cpo4sizeE[1];
.global .align 1 .b8 _ZN41_INTERNAL_7a71a167_4_k_cu_188fcbb9_1456514cuda3std6ranges3__45__cpo5ssizeE[1];
.global .align 1 .b8 _ZN41_INTERNAL_7a71a167_4_k_cu_188fcbb9_1456514cuda3std6ranges3__45__cpo8distanceE[1];
.global .align 1 .b8 _ZN41_INTERNAL_7a71a167_4_k_cu_188fcbb9_1456516thrust24THRUST_300001_SM_1000_NS8cuda_cub3parE[1];
.global .align 1 .b8 _ZN41_INTERNAL_7a71a167_4_k_cu_188fcbb9_1456516thrust24THRUST_300001_SM_1000_NS8cuda_cub10par_nosyncE[1];
.global .align 1 .b8 _ZN41_INTERNAL_7a71a167_4_k_cu_188fcbb9_1456516thrust24THRUST_300001_SM_1000_NS6system6detail10sequential3seqE[1];
.global .align 1 .b8 _ZN41_INTERNAL_7a71a167_4_k_cu_188fcbb9_1456516thrust24THRUST_300001_SM_1000_NS6system3cpp3parE[1];
.global .align 1 .b8 _ZN41_INTERNAL_7a71a167_4_k_cu_188fcbb9_1456516thrust24THRUST_300001_SM_1000_NS12placeholders2_1E[1];
.global .align 1 .b8 _ZN41_INTERNAL_7a71a167_4_k_cu_188fcbb9_1456516thrust24THRUST_300001_SM_1000_NS12placeholders2_2E[1];
.global .align 1 .b8 _ZN41_INTERNAL_7a71a167_4_k_cu_188fcbb9_1456516thrust24THRUST_300001_SM_1000_NS12placeholders2_3E[1];
.global .align 1 .b8 _ZN41_INTERNAL_7a71a167_4_k_cu_188fcbb9_1456516thrust24THRUST_300001_SM_1000_NS12placeholders2_4E[1];
.global .align 1 .b8 _ZN41_INTERNAL_7a71a167_4_k_cu_188fcbb9_1456516thrust24THRUST_300001_SM_1000_NS12placeholders2_5E[1];
.global .align 1 .b8 _ZN41_INTERNAL_7a71a167_4_k_cu_188fcbb9_1456516thrust24THRUST_300001_SM_1000_NS12placeholders2_6E[1];
.global .align 1 .b8 _ZN41_INTERNAL_7a71a167_4_k_cu_188fcbb9_1456516thrust24THRUST_300001_SM_1000_NS12placeholders2_7E[1];
.global .align 1 .b8 _ZN41_INTERNAL_7a71a167_4_k_cu_188fcbb9_1456516thrust24THRUST_300001_SM_1000_NS12placeholders2_8E[1];
.global .align 1 .b8 _ZN41_INTERNAL_7a71a167_4_k_cu_188fcbb9_1456516thrust24THRUST_300001_SM_1000_NS12placeholders2_9E[1];
.global .align 1 .b8 _ZN41_INTERNAL_7a71a167_4_k_cu_188fcbb9_1456516thrust24THRUST_300001_SM_1000_NS12placeholders3_10E[1];
.global .align 1 .b8 _ZN41_INTERNAL_7a71a167_4_k_cu_188fcbb9_1456516thrust24THRUST_300001_SM_1000_NS3seqE[1];
.global .align 1 .b8 _ZN41_INTERNAL_7a71a167_4_k_cu_188fcbb9_1456516thrust24THRUST_300001_SM_1000_NS6deviceE[1];

.visible .entry _ZN3cub18CUB_300001_SM_10006detail11EmptyKernelIvEEvv()
{


	ret;

}


// ===== COMPILED SASS (sm_100) =====

	.target	sm_100

	.elftype	@"ET_EXEC"


//--------------------- .note.nv.tkinfo           --------------------------
	.section	.note.nv.tkinfo,"",@"SHT_NOTE"
	.sectionflags	@"SHF_NOTE_NV_TKINFO"
	.tkinfo
        /*0018*/ 	.word	0x00000002
        /*0030*/ 	.string	""
        /*0030*/ 	.string	"ptxas"
        /*0030*/ 	.string	"Cuda compilation tools, release 13.0, V13.0.88"
        /*0030*/ 	.string	"Build cuda_13.0.r13.0/compiler.36424714_0"
        /*0030*/ 	.string	"-arch sm_100 -m 64 "



//--------------------- .note.nv.cuinfo           --------------------------
	.section	.note.nv.cuinfo,"",@"SHT_NOTE"
	.sectionflags	@"SHF_NOTE_NV_CUINFO"
        /*0018*/ 	.short	0x0002
        /*001a*/ 	.short	0x0064
        /*001c*/ 	.short	0x0082
	.zero		2


//--------------------- .nv.info                  --------------------------
	.section	.nv.info,"",@"SHT_CUDA_INFO"
	.align	4


	//----- nvinfo : EIATTR_REGCOUNT
	.align		4
        /*0000*/ 	.byte	0x04, 0x2f
        /*0002*/ 	.short	(.L_46 - .L_45)
	.align		4
.L_45:
        /*0004*/ 	.word	index@(_ZN3cub18CUB_300001_SM_10006detail11EmptyKernelIvEEvv)
        /*0008*/ 	.word	0x00000004


	//----- nvinfo : EIATTR_FRAME_SIZE
	.align		4
.L_46:
        /*000c*/ 	.byte	0x04, 0x11
        /*000e*/ 	.short	(.L_48 - .L_47)
	.align		4
.L_47:
        /*0010*/ 	.word	index@(_ZN3cub18CUB_300001_SM_10006detail11EmptyKernelIvEEvv)
        /*0014*/ 	.word	0x00000000


	//----- nvinfo : EIATTR_MIN_STACK_SIZE
	.align		4
.L_48:
        /*0018*/ 	.byte	0x04, 0x12
        /*001a*/ 	.short	(.L_50 - .L_49)
	.align		4
.L_49:
        /*001c*/ 	.word	index@(_ZN3cub18CUB_300001_SM_10006detail11EmptyKernelIvEEvv)
        /*0020*/ 	.word	0x00000000
.L_50:


//--------------------- .nv.compat                --------------------------
	.section	.nv.compat,"",@"SHT_CUDA_COMPAT_INFO"
	.align	4
        /*0000*/ 	.byte	0x02, 0x09, 0x00, 0x00, 0x02, 0x02, 0x01, 0x00, 0x02, 0x05, 0x05, 0x00, 0x03, 0x07, 0x01, 0x01
        /*0010*/ 	.byte	0x02, 0x03, 0x00, 0x00, 0x02, 0x06, 0x01, 0x00, 0x04, 0x0b, 0x08, 0x00, 0x09, 0x00, 0x00, 0x00
        /*0020*/ 	.byte	0x00, 0x00, 0x00, 0x00


//--------------------- .nv.info._ZN3cub18CUB_300001_SM_10006detail11EmptyKernelIvEEvv --------------------------
	.section	.nv.info._ZN3cub18CUB_300001_SM_10006detail11EmptyKernelIvEEvv,"",@"SHT_CUDA_INFO"
	.sectionflags	@""
	.align	4


	//----- nvinfo : EIATTR_CUDA_API_VERSION
	.align		4
        /*0000*/ 	.byte	0x04, 0x37
        /*0002*/ 	.short	(.L_52 - .L_51)
.L_51:
        /*0004*/ 	.word	0x00000082


	//----- nvinfo : EIATTR_SPARSE_MMA_MASK
	.align		4
.L_52:
        /*0008*/ 	.byte	0x03, 0x50
        /*000a*/ 	.short	0x0000


	//----- nvinfo : EIATTR_MAXREG_COUNT
	.align		4
        /*000c*/ 	.byte	0x03, 0x1b
        /*000e*/ 	.short	0x00ff


	//----- nvinfo : EIATTR_MERCURY_ISA_VERSION
	.align		4
        /*0010*/ 	.byte	0x03, 0x5f
        /*0012*/ 	.short	0x0101


	//----- nvinfo : EIATTR_VRC_CTA_INIT_COUNT
	.align		4
        /*0014*/ 	.byte	0x02, 0x4a
	.zero		1
	.zero		1


	//----- nvinfo : EIATTR_EXIT_INSTR_OFFSETS
	.align		4
        /*0018*/ 	.byte	0x04, 0x1c
        /*001a*/ 	.short	(.L_54 - .L_53)


	//   ....[0]....
.L_53:
        /*001c*/ 	.word	0x00000010


	//----- nvinfo : EIATTR_SW_WAR
	.align		4
.L_54:
        /*0020*/ 	.byte	0x04, 0x36
        /*0022*/ 	.short	(.L_56 - .L_55)
.L_55:
        /*0024*/ 	.word	0x00000008
.L_56:


//--------------------- .nv.callgraph             --------------------------
	.section	.nv.callgraph,"",@"SHT_CUDA_CALLGRAPH"
	.align	4
	.sectionentsize	8
	.align		4
        /*0000*/ 	.word	0x00000000
	.align		4
        /*0004*/ 	.word	0xffffffff
	.align		4
        /*0008*/ 	.word	0x00000000
	.align		4
        /*000c*/ 	.word	0xfffffffe
	.align		4
        /*0010*/ 	.word	0x00000000
	.align		4
        /*0014*/ 	.word	0xfffffffd
	.align		4
        /*0018*/ 	.word	0x00000000
	.align		4
        /*001c*/ 	.word	0xfffffffc


//--------------------- .nv.constant4             --------------------------
	.section	.nv.constant4,"a",@progbits
	.align	8
	.align		8
.nv.constant4:
        /*0000*/ 	.dword	_ZN41_INTERNAL_7a71a167_4_k_cu_188fcbb9_1457854cuda3std3__45__cpo5beginE
	.align		8
        /*0008*/ 	.dword	_ZN41_INTERNAL_7a71a167_4_k_cu_188fcbb9_1457854cuda3std3__45__cpo3endE
	.align		8
        /*0010*/ 	.dword	_ZN41_INTERNAL_7a71a167_4_k_cu_188fcbb9_1457854cuda3std3__45__cpo6cbeginE
	.align		8
        /*0018*/ 	.dword	_ZN41_INTERNAL_7a71a167_4_k_cu_188fcbb9_1457854cuda3std3__45__cpo4cendE
	.align		8
        /*0020*/ 	.dword	_ZN41_INTERNAL_7a71a167_4_k_cu_188fcbb9_1457854cuda3std3__45__cpo6rbeginE
	.align		8
        /*0028*/ 	.dword	_ZN41_INTERNAL_7a71a167_4_k_cu_188fcbb9_1457854cuda3std3__45__cpo4rendE
	.align		8
        /*0030*/ 	.dword	_ZN41_INTERNAL_7a71a167_4_k_cu_188fcbb9_1457854cuda3std3__45__cpo7crbeginE
	.align		8
        /*0038*/ 	.dword	_ZN41_INTERNAL_7a71a167_4_k_cu_188fcbb9_1457854cuda3std3__45__cpo5crendE
	.align		8
        /*0040*/ 	.dword	_ZN41_INTERNAL_7a71a167_4_k_cu_188fcbb9_1457854cuda3std3__443_GLOBAL__N__7a71a167_4_k_cu_188fcbb9_1457856ignoreE
	.align		8
        /*0048*/ 	.dword	_ZN41_INTERNAL_7a71a167_4_k_cu_188fcbb9_1457854cuda3std3__419piecewise_constructE
	.align		8
        /*0050*/ 	.dword	_ZN41_INTERNAL_7a71a167_4_k_cu_188fcbb9_1457854cuda3std3__48in_placeE
	.align		8
        /*0058*/ 	.dword	_ZN41_INTERNAL_7a71a167_4_k_cu_188fcbb9_1457854cuda3std3__420unreachable_sentinelE
	.align		8
        /*0060*/ 	.dword	_ZN41_INTERNAL_7a71a167_4_k_cu_188fcbb9_1457854cuda3std3__47nulloptE
	.align		8
        /*0068*/ 	.dword	_ZN41_INTERNAL_7a71a167_4_k_cu_188fcbb9_1457854cuda3std3__48unexpectE
	.align		8
        /*0070*/ 	.dword	_ZN41_INTERNAL_7a71a167_4_k_cu_188fcbb9_1457854cuda3std6ranges3__45__cpo4swapE
	.align		8
        /*0078*/ 	.dword	_ZN41_INTERNAL_7a71a167_4_k_cu_188fcbb9_1457854cuda3std6ranges3__45__cpo9iter_moveE
	.align		8
        /*0080*/ 	.dword	_ZN41_INTERNAL_7a71a167_4_k_cu_188fcbb9_1457854cuda3std6ranges3__45__cpo5beginE
	.align		8
        /*0088*/ 	.dword	_ZN41_INTERNAL_7a71a167_4_k_cu_188fcbb9_1457854cuda3std6ranges3__45__cpo3endE
	.align		8
        /*0090*/ 	.dword	_ZN41_INTERNAL_7a71a167_4_k_cu_188fcbb9_1457854cuda3std6ranges3__45__cpo6cbeginE
	.align		8
        /*0098*/ 	.dword	_ZN41_INTERNAL_7a71a167_4_k_cu_188fcbb9_1457854cuda3std6ranges3__45__cpo4cendE
	.align		8
        /*00a0*/ 	.dword	_ZN41_INTERNAL_7a71a167_4_k_cu_188fcbb9_1457854cuda3std6ranges3__45__cpo7advanceE
	.align		8
        /*00a8*/ 	.dword	_ZN41_INTERNAL_7a71a167_4_k_cu_188fcbb9_1457854cuda3std6ranges3__45__cpo9iter_swapE
	.align		8
        /*00b0*/ 	.dword	_ZN41_INTERNAL_7a71a167_4_k_cu_188fcbb9_1457854cuda3std6ranges3__45__cpo4nextE
	.align		8
        /*00b8*/ 	.dword	_ZN41_INTERNAL_7a71a167_4_k_cu_188fcbb9_1457854cuda3std6ranges3__45__cpo4prevE
	.align		8
        /*00c0*/ 	.dword	_ZN41_INTERNAL_7a71a167_4_k_cu_188fcbb9_1457854cuda3std6ranges3__45__cpo4dataE
	.align		8
        /*00c8*/ 	.dword	_ZN41_INTERNAL_7a71a167_4_k_cu_188fcbb9_1457854cuda3std6ranges3__45__cpo5cdataE
	.align		8
        /*00d0*/ 	.dword	_ZN41_INTERNAL_7a71a167_4_k_cu_188fcbb9_1457854cuda3std6ranges3__45__cpo4sizeE
	.align		8
        /*00d8*/ 	.dword	_ZN41_INTERNAL_7a71a167_4_k_cu_188fcbb9_1457854cuda3std6ranges3__45__cpo5ssizeE
	.align		8
        /*00e0*/ 	.dword	_ZN41_INTERNAL_7a71a167_4_k_cu_188fcbb9_1457854cuda3std6ranges3__45__cpo8distanceE
	.align		8
        /*00e8*/ 	.dword	_ZN41_INTERNAL_7a71a167_4_k_cu_188fcbb9_1457856thrust24THRUST_300001_SM_1000_NS8cuda_cub3parE
	.align		8
        /*00f0*/ 	.dword	_ZN41_INTERNAL_7a71a167_4_k_cu_188fcbb9_1457856thrust24THRUST_300001_SM_1000_NS8cuda_cub10par_nosyncE
	.align		8
        /*00f8*/ 	.dword	_ZN41_INTERNAL_7a71a167_4_k_cu_188fcbb9_1457856thrust24THRUST_300001_SM_1000_NS6system6detail10sequential3seqE
	.align		8
        /*0100*/ 	.dword	_ZN41_INTERNAL_7a71a167_4_k_cu_188fcbb9_1457856thrust24THRUST_300001_SM_1000_NS6system3cpp3parE
	.align		8
        /*0108*/ 	.dword	_ZN41_INTERNAL_7a71a167_4_k_cu_188fcbb9_1457856thrust24THRUST_300001_SM_1000_NS12placeholders2_1E
	.align		8
        /*0110*/ 	.dword	_ZN41_INTERNAL_7a71a167_4_k_cu_188fcbb9_1457856thrust24THRUST_300001_SM_1000_NS12placeholders2_2E
	.align		8
        /*0118*/ 	.dword	_ZN41_INTERNAL_7a71a167_4_k_cu_188fcbb9_1457856thrust24THRUST_300001_SM_1000_NS12placeholders2_3E
	.align		8
        /*0120*/ 	.dword	_ZN41_INTERNAL_7a71a167_4_k_cu_188fcbb9_1457856thrust24THRUST_300001_SM_1000_NS12placeholders2_4E
	.align		8
        /*0128*/ 	.dword	_ZN41_INTERNAL_7a71a167_4_k_cu_188fcbb9_1457856thrust24THRUST_300001_SM_1000_NS12placeholders2_5E
	.align		8
        /*0130*/ 	.dword	_ZN41_INTERNAL_7a71a167_4_k_cu_188fcbb9_1457856thrust24THRUST_300001_SM_1000_NS12placeholders2_6E
	.align		8
        /*0138*/ 	.dword	_ZN41_INTERNAL_7a71a167_4_k_cu_188fcbb9_1457856thrust24THRUST_300001_SM_1000_NS12placeholders2_7E
	.align		8
        /*0140*/ 	.dword	_ZN41_INTERNAL_7a71a167_4_k_cu_188fcbb9_1457856thrust24THRUST_300001_SM_1000_NS12placeholders2_8E
	.align		8
        /*0148*/ 	.dword	_ZN41_INTERNAL_7a71a167_4_k_cu_188fcbb9_1457856thrust24THRUST_300001_SM_1000_NS12placeholders2_9E
	.align		8
        /*0150*/ 	.dword	_ZN41_INTERNAL_7a71a167_4_k_cu_188fcbb9_1457856thrust24THRUST_300001_SM_1000_NS12placeholders3_10E
	.align		8
        /*0158*/ 	.dword	_ZN41_INTERNAL_7a71a167_4_k_cu_188fcbb9_1457856thrust24THRUST_300001_SM_1000_NS3seqE
	.align		8
        /*0160*/ 	.dword	_ZN41_INTERNAL_7a71a167_4_k_cu_188fcbb9_1457856thrust24THRUST_300001_SM_1000_NS6deviceE


//--------------------- .text._ZN3cub18CUB_300001_SM_10006detail11EmptyKernelIvEEvv --------------------------
	.section	.text._ZN3cub18CUB_300001_SM_10006detail11EmptyKernelIvEEvv,"ax",@progbits
	.align	128
        .global         _ZN3cub18CUB_300001_SM_10006detail11EmptyKernelIvEEvv
        .type           _ZN3cub18CUB_300001_SM_10006detail11EmptyKernelIvEEvv,@function
        .size           _ZN3cub18CUB_300001_SM_10006detail11EmptyKernelIvEEvv,(.L_x_1 - _ZN3cub18CUB_300001_SM_10006detail11EmptyKernelIvEEvv)
        .other          _ZN3cub18CUB_300001_SM_10006detail11EmptyKernelIvEEvv,@"STO_CUDA_ENTRY STV_DEFAULT"
_ZN3cub18CUB_300001_SM_10006detail11EmptyKernelIvEEvv:
.text._ZN3cub18CUB_300001_SM_10006detail11EmptyKernelIvEEvv:
[----:B------:R-:W-:Y:S01]  /*0000*/  LDC R1, c[0x0][0x37c] ;  /* 0x0000df00ff017b82 */ /* 0x000fe20000000800 */
[----:B------:R-:W-:Y:S05]  /*0010*/  EXIT ;  /* 0x000000000000794d */ /* 0x000fea0003800000 */
.L_x_0:
[----:B------:R-:W-:-:S00]  /*0020*/  BRA `(.L_x_0) ;  /* 0xfffffffc00fc7947 */ /* 0x000fc0000383ffff */
[----:B------:R-:W-:-:S00]  /*0030*/  NOP ;  /* 0x0000000000007918 */ /* 0x000fc00000000000 */
        /* <DEDUP_REMOVED lines=12> */
.L_x_1:


//--------------------- .nv.shared.reserved.0     --------------------------
	.section	.nv.shared.reserved.0,"aw",@nobits
	.weak		__nv_reservedSMEM_offset_0_alias
	.size		__nv_reservedSMEM_offset_0_alias, 0, 64
	.other		__nv_reservedSMEM_offset_0_alias,@"STO_CUDA_RESERVED_SHARED STV_DEFAULT"
__nv_reservedSMEM_offset_0_alias:
	.zero		0
	.zero		64


//--------------------- .nv.global                --------------------------
	.section	.nv.global,"aw",@nobits
.nv.global:
	.type		_ZN41_INTERNAL_7a71a167_4_k_cu_188fcbb9_1457856thrust24THRUST_300001_SM_1000_NS12placeholders2_8E,@object
	.size		_ZN41_INTERNAL_7a71a167_4_k_cu_188fcbb9_1457856thrust24THRUST_300001_SM_1000_NS12placeholders2_8E,(_ZN41_INTERNAL_7a71a167_4_k_cu_188fcbb9_1457854cuda3std3__443_GLOBAL__N__7a71a167_4_k_cu_188fcbb9_1457856ignoreE - _ZN41_INTERNAL_7a71a167_4_k_cu_188fcbb9_1457856thrust24THRUST_300001_SM_1000_NS12placeholders2_8E)
_ZN41_INTERNAL_7a71a167_4_k_cu_188fcbb9_1457856thrust24THRUST_300001_SM_1000_NS12placeholders2_8E:
	.zero		1
	.type		_ZN41_INTERNAL_7a71a167_4_k_cu_188fcbb9_1457854cuda3std3__443_GLOBAL__N__7a71a167_4_k_cu_188fcbb9_1457856ignoreE,@object
	.size		_ZN41_INTERNAL_7a71a167_4_k_cu_188fcbb9_1457854cuda3std3__443_GLOBAL__N__7a71a167_4_k_cu_188fcbb9_1457856ignoreE,(_ZN41_INTERNAL_7a71a167_4_k_cu_188fcbb9_1457854cuda3std6ranges3__45__cpo4dataE - _ZN41_INTERNAL_7a71a167_4_k_cu_188fcbb9_1457854cuda3std3__443_GLOBAL__N__7a71a167_4_k_cu_188fcbb9_1457856ignoreE)
_ZN41_INTERNAL_7a71a167_4_k_cu_188fcbb9_1457854cuda3std3__443_GLOBAL__N__7a71a167_4_k_cu_188fcbb9_1457856ignoreE:
	.zero		1
	.type		_ZN41_INTERNAL_7a71a167_4_k_cu_188fcbb9_1457854cuda3std6ranges3__45__cpo4dataE,@object
	.size		_ZN41_INTERNAL_7a71a167_4_k_cu_188fcbb9_1457854cuda3std6ranges3__45__cpo4dataE,(_ZN41_INTERNAL_7a71a167_4_k_cu_188fcbb9_1457856thrust24THRUST_300001_SM_1000_NS6system3cpp3parE - _ZN41_INTERNAL_7a71a167_4_k_cu_188fcbb9_1457854cuda3std6ranges3__45__cpo4dataE)
_ZN41_INTERNAL_7a71a167_4_k_cu_188fcbb9_1457854cuda3std6ranges3__45__cpo4dataE:
	.zero		1
	.type		_ZN41_INTERNAL_7a71a167_4_k_cu_188fcbb9_1457856thrust24THRUST_300001_SM_1000_NS6system3cpp3parE,@object
	.size		_ZN41_INTERNAL_7a71a167_4_k_cu_188fcbb9_1457856thrust24THRUST_300001_SM_1000_NS6system3cpp3parE,(_ZN41_INTERNAL_7a71a167_4_k_cu_188fcbb9_1457854cuda3std3__45__cpo5beginE - _ZN41_INTERNAL_7a71a167_4_k_cu_188fcbb9_1457856thrust24THRUST_300001_SM_1000_NS6system3cpp3parE)
_ZN41_INTERNAL_7a71a167_4_k_cu_188fcbb9_1457856thrust24THRUST_300001_SM_1000_NS6system3cpp3parE:
	.zero		1
	.type		_ZN41_INTERNAL_7a71a167_4_k_cu_188fcbb9_1457854cuda3std3__45__cpo5beginE,@object
	.size		_ZN41_INTERNAL_7a71a167_4_k_cu_188fcbb9_1457854cuda3std3__45__cpo5beginE,(_ZN41_INTERNAL_7a71a167_4_k_cu_188fcbb9_1457854cuda3std6ranges3__45__cpo5beginE - _ZN41_INTERNAL_7a71a167_4_k_cu_188fcbb9_1457854cuda3std3__45__cpo5beginE)
_ZN41_INTERNAL_7a71a167_4_k_cu_188fcbb9_1457854cuda3std3__45__cpo5beginE:
	.zero		1
	.type		_ZN41_INTERNAL_7a71a167_4_k_cu_188fcbb9_1457854cuda3std6ranges3__45__cpo5beginE,@object
	.size		_ZN41_INTERNAL_7a71a167_4_k_cu_188fcbb9_1457854cuda3std6ranges3__45__cpo5beginE,(_ZN41_INTERNAL_7a71a167_4_k_cu_188fcbb9_1457856thrust24THRUST_300001_SM_1000_NS6deviceE - _ZN41_INTERNAL_7a71a167_4_k_cu_188fcbb9_1457854cuda3std6ranges3__45__cpo5beginE)
_ZN41_INTERNAL_7a71a167_4_k_cu_188fcbb9_1457854cuda3std6ranges3__45__cpo5beginE:
	.zero		1
	.type		_ZN41_INTERNAL_7a71a167_4_k_cu_188fcbb9_1457856thrust24THRUST_300001_SM_1000_NS6deviceE,@object
	.size		_ZN41_INTERNAL_7a71a167_4_k_cu_188fcbb9_1457856thrust24THRUST_300001_SM_1000_NS6deviceE,(_ZN41_INTERNAL_7a71a167_4_k_cu_188fcbb9_1457854cuda3std3__47nulloptE - _ZN41_INTERNAL_7a71a167_4_k_cu_188fcbb9_1457856thrust24THRUST_300001_SM_1000_NS6deviceE)
_ZN41_INTERNAL_7a71a167_4_k_cu_188fcbb9_1457856thrust24THRUST_300001_SM_1000_NS6deviceE:
	.zero		1
	.type		_ZN41_INTERNAL_7a71a167_4_k_cu_188fcbb9_1457854cuda3std3__47nulloptE,@object
	.size		_ZN41_INTERNAL_7a71a167_4_k_cu_188fcbb9_1457854cuda3std3__47nulloptE,(_ZN41_INTERNAL_7a71a167_4_k_cu_188fcbb9_1457854cuda3std6ranges3__45__cpo8distanceE - _ZN41_INTERNAL_7a71a167_4_k_cu_188fcbb9_1457854cuda3std3__47nulloptE)
_ZN41_INTERNAL_7a71a167_4_k_cu_188fcbb9_1457854cuda3std3__47nulloptE:
	.zero		1
	.type		_ZN41_INTERNAL_7a71a167_4_k_cu_188fcbb9_1457854cuda3std6ranges3__45__cpo8distanceE,@object
	.size		_ZN41_INTERNAL_7a71a167_4_k_cu_188fcbb9_1457854cuda3std6ranges3__45__cpo8distanceE,(_ZN41_INTERNAL_7a71a167_4_k_cu_188fcbb9_1457856thrust24THRUST_300001_SM_1000_NS12placeholders2_4E - _ZN41_INTERNAL_7a71a167_4_k_cu_188fcbb9_1457854cuda3std6ranges3__45__cpo8distanceE)
_ZN41_INTERNAL_7a71a167_4_k_cu_188fcbb9_1457854cuda3std6ranges3__45__cpo8distanceE:
	.zero		1
	.type		_ZN41_INTERNAL_7a71a167_4_k_cu_188fcbb9_1457856thrust24THRUST_300001_SM_1000_NS12placeholders2_4E,@object
	.size		_ZN41_INTERNAL_7a71a167_4_k_cu_188fcbb9_1457856thrust24THRUST_300001_SM_1000_NS12placeholders2_4E,(_ZN41_INTERNAL_7a71a167_4_k_cu_188fcbb9_1457854cuda3std3__45__cpo6rbeginE - _ZN41_INTERNAL_7a71a167_4_k_cu_188fcbb9_1457856thrust24THRUST_300001_SM_1000_NS12placeholders2_4E)
_ZN41_INTERNAL_7a71a167_4_k_cu_188fcbb9_1457856thrust24THRUST_300001_SM_1000_NS12placeholders2_4E:
	.zero		1
	.type		_ZN41_INTERNAL_7a71a167_4_k_cu_188fcbb9_1457854cuda3std3__45__cpo6rbeginE,@object
	.size		_ZN41_INTERNAL_7a71a167_4_k_cu_188fcbb9_1457854cuda3std3__45__cpo6rbeginE,(_ZN41_INTERNAL_7a71a167_4_k_cu_188fcbb9_1457854cuda3std6ranges3__45__cpo7advanceE - _ZN41_INTERNAL_7a71a167_4_k_cu_188fcbb9_1457854cuda3std3__45__cpo6rbeginE)
_ZN41_INTERNAL_7a71a167_4_k_cu_188fcbb9_1457854cuda3std3__45__cpo6rbeginE:
	.zero		1
	.type		_ZN41_INTERNAL_7a71a167_4_k_cu_188fcbb9_1457854cuda3std6ranges3__45__cpo7advanceE,@object
	.size		_ZN41_INTERNAL_7a71a167_4_k_cu_188fcbb9_1457854cuda3std6ranges3__45__cpo7advanceE,(_ZN41_INTERNAL_7a71a167_4_k_cu_188fcbb9_1457856thrust24THRUST_300001_SM_1000_NS12placeholders3_10E - _ZN41_INTERNAL_7a71a167_4_k_cu_188fcbb9_1457854cuda3std6ranges3__45__cpo7advanceE)
_ZN41_INTERNAL_7a71a167_4_k_cu_188fcbb9_1457854cuda3std6ranges3__45__cpo7advanceE:
	.zero		1
	.type		_ZN41_INTERNAL_7a71a167_4_k_cu_188fcbb9_1457856thrust24THRUST_300001_SM_1000_NS12placeholders3_10E,@object
	.size		_ZN41_INTERNAL_7a71a167_4_k_cu_188fcbb9_1457856thrust24THRUST_300001_SM_1000_NS12placeholders3_10E,(_ZN41_INTERNAL_7a71a167_4_k_cu_188fcbb9_1457854cuda3std3__48in_placeE - _ZN41_INTERNAL_7a71a167_4_k_cu_188fcbb9_1457856thrust24THRUST_300001_SM_1000_NS12placeholders3_10E)
_ZN41_INTERNAL_7a71a167_4_k_cu_188fcbb9_1457856thrust24THRUST_300001_SM_1000_NS12placeholders3_10E:
	.zero		1
	.type		_ZN41_INTERNAL_7a71a167_4_k_cu_188fcbb9_1457854cuda3std3__48in_placeE,@object
	.size		_ZN41_INTERNAL_7a71a167_4_k_cu_188fcbb9_1457854cuda3std3__48in_placeE,(_ZN41_INTERNAL_7a71a167_4_k_cu_188fcbb9_1457854cuda3std6ranges3__45__cpo4sizeE - _ZN41_INTERNAL_7a71a167_4_k_cu_188fcbb9_1457854cuda3std3__48in_placeE)
_ZN41_INTERNAL_7a71a167_4_k_cu_188fcbb9_1457854cuda3std3__48in_placeE:
	.zero		1
	.type		_ZN41_INTERNAL_7a71a167_4_k_cu_188fcbb9_1457854cuda3std6ranges3__45__cpo4sizeE,@object
	.size		_ZN41_INTERNAL_7a71a167_4_k_cu_188fcbb9_1457854cuda3std6ranges3__45__cpo4sizeE,(_ZN41_INTERNAL_7a71a167_4_k_cu_188fcbb9_1457856thrust24THRUST_300001_SM_1000_NS12placeholders2_2E - _ZN41_INTERNAL_7a71a167_4_k_cu_188fcbb9_1457854cuda3std6ranges3__45__cpo4sizeE)
_ZN41_INTERNAL_7a71a167_4_k_cu_188fcbb9_1457854cuda3std6ranges3__45__cpo4sizeE:
	.zero		1
	.type		_ZN41_INTERNAL_7a71a167_4_k_cu_188fcbb9_1457856thrust24THRUST_300001_SM_1000_NS12placeholders2_2E,@object
	.size		_ZN41_INTERNAL_7a71a167_4_k_cu_188fcbb9_1457856thrust24THRUST_300001_SM_1000_NS12placeholders2_2E,(_ZN41_INTERNAL_7a71a167_4_k_cu_188fcbb9_1457854cuda3std3__45__cpo6cbeginE - _ZN41_INTERNAL_7a71a167_4_k_cu_188fcbb9_1457856thrust24THRUST_300001_SM_1000_NS12placeholders2_2E)
_ZN41_INTERNAL_7a71a167_4_k_cu_188fcbb9_1457856thrust24THRUST_300001_SM_1000_NS12placeholders2_2E:
	.zero		1
	.type		_ZN41_INTERNAL_7a71a167_4_k_cu_188fcbb9_1457854cuda3std3__45__cpo6cbeginE,@object
	.size		_ZN41_INTERNAL_7a71a167_4_k_cu_188fcbb9_1457854cuda3std3__45__cpo6cbeginE,(_ZN41_INTERNAL_7a71a167_4_k_cu_188fcbb9_1457854cuda3std6ranges3__45__cpo6cbeginE - _ZN41_INTERNAL_7a71a167_4_k_cu_188fcbb9_1457854cuda3std3__45__cpo6cbeginE)
_ZN41_INTERNAL_7a71a167_4_k_cu_188fcbb9_1457854cuda3std3__45__cpo6cbeginE:
	.zero		1
	.type		_ZN41_INTERNAL_7a71a167_4_k_cu_188fcbb9_1457854cuda3std6ranges3__45__cpo6cbeginE,@object
	.size		_ZN41_INTERNAL_7a71a167_4_k_cu_188fcbb9_1457854cuda3std6ranges3__45__cpo6cbeginE,(_ZN41_INTERNAL_7a71a167_4_k_cu_188fcbb9_1457856thrust24THRUST_300001_SM_1000_NS12placeholders2_6E - _ZN41_INTERNAL_7a71a167_4_k_cu_188fcbb9_1457854cuda3std6ranges3__45__cpo6cbeginE)
_ZN41_INTERNAL_7a71a167_4_k_cu_188fcbb9_1457854cuda3std6ranges3__45__cpo6cbeginE:
	.zero		1
	.type		_ZN41_INTERNAL_7a71a167_4_k_cu_188fcbb9_1457856thrust24THRUST_300001_SM_1000_NS12placeholders2_6E,@object
	.size		_ZN41_INTERNAL_7a71a167_4_k_cu_188fcbb9_1457856thrust24THRUST_300001_SM_1000_NS12placeholders2_6E,(_ZN41_INTERNAL_7a71a167_4_k_cu_188fcbb9_1457854cuda3std3__45__cpo7crbeginE - _ZN41_INTERNAL_7a71a167_4_k_cu_188fcbb9_1457856thrust24THRUST_300001_SM_1000_NS12placeholders2_6E)
_ZN41_INTERNAL_7a71a167_4_k_cu_188fcbb9_1457856thrust24THRUST_300001_SM_1000_NS12placeholders2_6E:
	.zero		1
	.type		_ZN41_INTERNAL_7a71a167_4_k_cu_188fcbb9_1457854cuda3std3__45__cpo7crbeginE,@object
	.size		_ZN41_INTERNAL_7a71a167_4_k_cu_188fcbb9_1457854cuda3std3__45__cpo7crbeginE,(_ZN41_INTERNAL_7a71a167_4_k_cu_188fcbb9_1457854cuda3std6ranges3__45__cpo4nextE - _ZN41_INTERNAL_7a71a167_4_k_cu_188fcbb9_1457854cuda3std3__45__cpo7crbeginE)
_ZN41_INTERNAL_7a71a167_4_k_cu_188fcbb9_1457854cuda3std3__45__cpo7crbeginE:
	.zero		1
	.type		_ZN41_INTERNAL_7a71a167_4_k_cu_188fcbb9_1457854cuda3std6ranges3__45__cpo4nextE,@object
	.size		_ZN41_INTERNAL_7a71a167_4_k_cu_188fcbb9_1457854cuda3std6ranges3__45__cpo4nextE,(_ZN41_INTERNAL_7a71a167_4_k_cu_188fcbb9_1457854cuda3std6ranges3__45__cpo4swapE - _ZN41_INTERNAL_7a71a167_4_k_cu_188fcbb9_1457854cuda3std6ranges3__45__cpo4nextE)
_ZN41_INTERNAL_7a71a167_4_k_cu_188fcbb9_1457854cuda3std6ranges3__45__cpo4nextE:
	.zero		1
	.type		_ZN41_INTERNAL_7a71a167_4_k_cu_188fcbb9_1457854cuda3std6ranges3__45__cpo4swapE,@object
	.size		_ZN41_INTERNAL_7a71a167_4_k_cu_188fcbb9_1457854cuda3std6ranges3__45__cpo4swapE,(_ZN41_INTERNAL_7a71a167_4_k_cu_188fcbb9_1457856thrust24THRUST_300001_SM_1000_NS8cuda_cub10par_nosyncE - _ZN41_INTERNAL_7a71a167_4_k_cu_188fcbb9_1457854cuda3std6ranges3__45__cpo4swapE)
_ZN41_INTERNAL_7a71a167_4_k_cu_188fcbb9_1457854cuda3std6ranges3__45__cpo4swapE:
	.zero		1
	.type		_ZN41_INTERNAL_7a71a167_4_k_cu_188fcbb9_1457856thrust24THRUST_300001_SM_1000_NS8cuda_cub10par_nosyncE,@object
	.size		_ZN41_INTERNAL_7a71a167_4_k_cu_188fcbb9_1457856thrust24THRUST_300001_SM_1000_NS8cuda_cub10par_nosyncE,(_ZN41_INTERNAL_7a71a167_4_k_cu_188fcbb9_1457856thrust24THRUST_300001_SM_1000_NS3seqE - _ZN41_INTERNAL_7a71a167_4_k_cu_188fcbb9_1457856thrust24THRUST_300001_SM_1000_NS8cuda_cub10par_nosyncE)
_ZN41_INTERNAL_7a71a167_4_k_cu_188fcbb9_1457856thrust24THRUST_300001_SM_1000_NS8cuda_cub10par_nosyncE:
	.zero		1
	.type		_ZN41_INTERNAL_7a71a167_4_k_cu_188fcbb9_1457856thrust24THRUST_300001_SM_1000_NS3seqE,@object
	.size		_ZN41_INTERNAL_7a71a167_4_k_cu_188fcbb9_1457856thrust24THRUST_300001_SM_1000_NS3seqE,(_ZN41_INTERNAL_7a71a167_4_k_cu_188fcbb9_1457854cuda3std3__420unreachable_sentinelE - _ZN41_INTERNAL_7a71a167_4_k_cu_188fcbb9_1457856thrust24THRUST_300001_SM_1000_NS3seqE)
_ZN41_INTERNAL_7a71a167_4_k_cu_188fcbb9_1457856thrust24THRUST_300001_SM_1000_NS3seqE:
	.zero		1
	.type		_ZN41_INTERNAL_7a71a167_4_k_cu_188fcbb9_1457854cuda3std3__420unreachable_sentinelE,@object
	.size		_ZN41_INTERNAL_7a71a167_4_k_cu_188fcbb9_1457854cuda3std3__420unreachable_sentinelE,(_ZN41_INTERNAL_7a71a167_4_k_cu_188fcbb9_1457854cuda3std6ranges3__45__cpo5ssizeE - _ZN41_INTERNAL_7a71a167_4_k_cu_188fcbb9_1457854cuda3std3__420unreachable_sentinelE)
_ZN41_INTERNAL_7a71a167_4_k_cu_188fcbb9_1457854cuda3std3__420unreachable_sentinelE:
	.zero		1
	.type		_ZN41_INTERNAL_7a71a167_4_k_cu_188fcbb9_1457854cuda3std6ranges3__45__cpo5ssizeE,@object
	.size		_ZN41_INTERNAL_7a71a167_4_k_cu_188fcbb9_1457854cuda3std6ranges3__45__cpo5ssizeE,(_ZN41_INTERNAL_7a71a167_4_k_cu_188fcbb9_1457856thrust24THRUST_300001_SM_1000_NS12placeholders2_3E - _ZN41_INTERNAL_7a71a167_4_k_cu_188fcbb9_1457854cuda3std6ranges3__45__cpo5ssizeE)
_ZN41_INTERNAL_7a71a167_4_k_cu_188fcbb9_1457854cuda3std6ranges3__45__cpo5ssizeE:
	.zero		1
	.type		_ZN41_INTERNAL_7a71a167_4_k_cu_188fcbb9_1457856thrust24THRUST_300001_SM_1000_NS12placeholders2_3E,@object
	.size		_ZN41_INTERNAL_7a71a167_4_k_cu_188fcbb9_1457856thrust24THRUST_300001_SM_1000_NS12placeholders2_3E,(_ZN41_INTERNAL_7a71a167_4_k_cu_188fcbb9_1457854cuda3std3__45__cpo4cendE - _ZN41_INTERNAL_7a71a167_4_k_cu_188fcbb9_1457856thrust24THRUST_300001_SM_1000_NS12placeholders2_3E)
_ZN41_INTERNAL_7a71a167_4_k_cu_188fcbb9_1457856thrust24THRUST_300001_SM_1000_NS12placeholders2_3E:
	.zero		1
	.type		_ZN41_INTERNAL_7a71a167_4_k_cu_188fcbb9_1457854cuda3std3__45__cpo4cendE,@object
	.size		_ZN41_INTERNAL_7a71a167_4_k_cu_188fcbb9_1457854cuda3std3__45__cpo4cendE,(_ZN41_INTERNAL_7a71a167_4_k_cu_188fcbb9_1457854cuda3std6ranges3__45__cpo4cendE - _ZN41_INTERNAL_7a71a167_4_k_cu_188fcbb9_1457854cuda3std3__45__cpo4cendE)
_ZN41_INTERNAL_7a71a167_4_k_cu_188fcbb9_1457854cuda3std3__45__cpo4cendE:
	.zero		1
	.type		_ZN41_INTERNAL_7a71a167_4_k_cu_188fcbb9_1457854cuda3std6ranges3__45__cpo4cendE,@object
	.size		_ZN41_INTERNAL_7a71a167_4_k_cu_188fcbb9_1457854cuda3std6ranges3__45__cpo4cendE,(_ZN41_INTERNAL_7a71a167_4_k_cu_188fcbb9_1457856thrust24THRUST_300001_SM_1000_NS12placeholders2_7E - _ZN41_INTERNAL_7a71a167_4_k_cu_188fcbb9_1457854cuda3std6ranges3__45__cpo4cendE)
_ZN41_INTERNAL_7a71a167_4_k_cu_188fcbb9_1457854cuda3std6ranges3__45__cpo4cendE:
	.zero		1
	.type		_ZN41_INTERNAL_7a71a167_4_k_cu_188fcbb9_1457856thrust24THRUST_300001_SM_1000_NS12placeholders2_7E,@object
	.size		_ZN41_INTERNAL_7a71a167_4_k_cu_188fcbb9_1457856thrust24THRUST_300001_SM_1000_NS12placeholders2_7E,(_ZN41_INTERNAL_7a71a167_4_k_cu_188fcbb9_1457854cuda3std3__45__cpo5crendE - _ZN41_INTERNAL_7a71a167_4_k_cu_188fcbb9_1457856thrust24THRUST_300001_SM_1000_NS12placeholders2_7E)
_ZN41_INTERNAL_7a71a167_4_k_cu_188fcbb9_1457856thrust24THRUST_300001_SM_1000_NS12placeholders2_7E:
	.zero		1
	.type		_ZN41_INTERNAL_7a71a167_4_k_cu_188fcbb9_1457854cuda3std3__45__cpo5crendE,@object
	.size		_ZN41_INTERNAL_7a71a167_4_k_cu_188fcbb9_1457854cuda3std3__45__cpo5crendE,(_ZN41_INTERNAL_7a71a167_4_k_cu_188fcbb9_1457854cuda3std6ranges3__45__cpo4prevE - _ZN41_INTERNAL_7a71a167_4_k_cu_188fcbb9_1457854cuda3std3__45__cpo5crendE)
_ZN41_INTERNAL_7a71a167_4_k_cu_188fcbb9_1457854cuda3std3__45__cpo5crendE:
	.zero		1
	.type		_ZN41_INTERNAL_7a71a167_4_k_cu_188fcbb9_1457854cuda3std6ranges3__45__cpo4prevE,@object
	.size		_ZN41_INTERNAL_7a71a167_4_k_cu_188fcbb9_1457854cuda3std6ranges3__45__cpo4prevE,(_ZN41_INTERNAL_7a71a167_4_k_cu_188fcbb9_1457854cuda3std6ranges3__45__cpo9iter_moveE - _ZN41_INTERNAL_7a71a167_4_k_cu_188fcbb9_1457854cuda3std6ranges3__45__cpo4prevE)
_ZN41_INTERNAL_7a71a167_4_k_cu_188fcbb9_1457854cuda3std6ranges3__45__cpo4prevE:
	.zero		1
	.type		_ZN41_INTERNAL_7a71a167_4_k_cu_188fcbb9_1457854cuda3std6ranges3__45__cpo9iter_moveE,@object
	.size		_ZN41_INTERNAL_7a71a167_4_k_cu_188fcbb9_1457854cuda3std6ranges3__45__cpo9iter_moveE,(_ZN41_INTERNAL_7a71a167_4_k_cu_188fcbb9_1457856thrust24THRUST_300001_SM_1000_NS6system6detail10sequential3seqE - _ZN41_INTERNAL_7a71a167_4_k_cu_188fcbb9_1457854cuda3std6ranges3__45__cpo9iter_moveE)
_ZN41_INTERNAL_7a71a167_4_k_cu_188fcbb9_1457854cuda3std6ranges3__45__cpo9iter_moveE:
	.zero		1
	.type		_ZN41_INTERNAL_7a71a167_4_k_cu_188fcbb9_1457856thrust24THRUST_300001_SM_1000_NS6system6detail10sequential3seqE,@object
	.size		_ZN41_INTERNAL_7a71a167_4_k_cu_188fcbb9_1457856thrust24THRUST_300001_SM_1000_NS6system6detail10sequential3seqE,(_ZN41_INTERNAL_7a71a167_4_k_cu_188fcbb9_1457856thrust24THRUST_300001_SM_1000_NS12placeholders2_9E - _ZN41_INTERNAL_7a71a167_4_k_cu_188fcbb9_1457856thrust24THRUST_300001_SM_1000_NS6system6detail10sequential3seqE)
_ZN41_INTERNAL_7a71a167_4_k_cu_188fcbb9_1457856thrust24THRUST_300001_SM_1000_NS6system6detail10sequential3seqE:
	.zero		1
	.type		_ZN41_INTERNAL_7a71a167_4_k_cu_188fcbb9_1457856thrust24THRUST_300001_SM_1000_NS12placeholders2_9E,@object
	.size		_ZN41_INTERNAL_7a71a167_4_k_cu_188fcbb9_1457856thrust24THRUST_300001_SM_1000_NS12placeholders2_9E,(_ZN41_INTERNAL_7a71a167_4_k_cu_188fcbb9_1457854cuda3std3__419piecewise_constructE - _ZN41_INTERNAL_7a71a167_4_k_cu_188fcbb9_1457856thrust24THRUST_300001_SM_1000_NS12placeholders2_9E)
_ZN41_INTERNAL_7a71a167_4_k_cu_188fcbb9_1457856thrust24THRUST_300001_SM_1000_NS12placeholders2_9E:
	.zero		1
	.type		_ZN41_INTERNAL_7a71a167_4_k_cu_188fcbb9_1457854cuda3std3__419piecewise_constructE,@object
	.size		_ZN41_INTERNAL_7a71a167_4_k_cu_188fcbb9_1457854cuda3std3__419piecewise_constructE,(_ZN41_INTERNAL_7a71a167_4_k_cu_188fcbb9_1457854cuda3std6ranges3__45__cpo5cdataE - _ZN41_INTERNAL_7a71a167_4_k_cu_188fcbb9_1457854cuda3std3__419piecewise_constructE)
_ZN41_INTERNAL_7a71a167_4_k_cu_188fcbb9_1457854cuda3std3__419piecewise_constructE:
	.zero		1
	.type		_ZN41_INTERNAL_7a71a167_4_k_cu_188fcbb9_1457854cuda3std6ranges3__45__cpo5cdataE,@object
	.size		_ZN41_INTERNAL_7a71a167_4_k_cu_188fcbb9_1457854cuda3std6ranges3__45__cpo5cdataE,(_ZN41_INTERNAL_7a71a167_4_k_cu_188fcbb9_1457856thrust24THRUST_300001_SM_1000_NS12placeholders2_1E - _ZN41_INTERNAL_7a71a167_4_k_cu_188fcbb9_1457854cuda3std6ranges3__45__cpo5cdataE)
_ZN41_INTERNAL_7a71a167_4_k_cu_188fcbb9_1457854cuda3std6ranges3__45__cpo5cdataE:
	.zero		1
	.type		_ZN41_INTERNAL_7a71a167_4_k_cu_188fcbb9_1457856thrust24THRUST_300001_SM_1000_NS12placeholders2_1E,@object
	.size		_ZN41_INTERNAL_7a71a167_4_k_cu_188fcbb9_1457856thrust24THRUST_300001_SM_1000_NS12placeholders2_1E,(_ZN41_INTERNAL_7a71a167_4_k_cu_188fcbb9_1457854cuda3std3__45__cpo3endE - _ZN41_INTERNAL_7a71a167_4_k_cu_188fcbb9_1457856thrust24THRUST_300001_SM_1000_NS12placeholders2_1E)
_ZN41_INTERNAL_7a71a167_4_k_cu_188fcbb9_1457856thrust24THRUST_300001_SM_1000_NS12placeholders2_1E:
	.zero		1
	.type		_ZN41_INTERNAL_7a71a167_4_k_cu_188fcbb9_1457854cuda3std3__45__cpo3endE,@object
	.size		_ZN41_INTERNAL_7a71a167_4_k_cu_188fcbb9_1457854cuda3std3__45__cpo3endE,(_ZN41_INTERNAL_7a71a167_4_k_cu_188fcbb9_1457854cuda3std6ranges3__45__cpo3endE - _ZN41_INTERNAL_7a71a167_4_k_cu_188fcbb9_1457854cuda3std3__45__cpo3endE)
_ZN41_INTERNAL_7a71a167_4_k_cu_188fcbb9_1457854cuda3std3__45__cpo3endE:
	.zero		1
	.type		_ZN41_INTERNAL_7a71a167_4_k_cu_188fcbb9_1457854cuda3std6ranges3__45__cpo3endE,@object
	.size		_ZN41_INTERNAL_7a71a167_4_k_cu_188fcbb9_1457854cuda3std6ranges3__45__cpo3endE,(_ZN41_INTERNAL_7a71a167_4_k_cu_188fcbb9_1457856thrust24THRUST_300001_SM_1000_NS12placeholders2_5E - _ZN41_INTERNAL_7a71a167_4_k_cu_188fcbb9_1457854cuda3std6ranges3__45__cpo3endE)
_ZN41_INTERNAL_7a71a167_4_k_cu_188fcbb9_1457854cuda3std6ranges3__45__cpo3endE:
	.zero		1
	.type		_ZN41_INTERNAL_7a71a167_4_k_cu_188fcbb9_1457856thrust24THRUST_300001_SM_1000_NS12placeholders2_5E,@object
	.size		_ZN41_INTERNAL_7a71a167_4_k_cu_188fcbb9_1457856thrust24THRUST_300001_SM_1000_NS12placeholders2_5E,(_ZN41_INTERNAL_7a71a167_4_k_cu_188fcbb9_1457854cuda3std3__45__cpo4rendE - _ZN41_INTERNAL_7a71a167_4_k_cu_188fcbb9_1457856thrust24THRUST_300001_SM_1000_NS12placeholders2_5E)
_ZN41_INTERNAL_7a71a167_4_k_cu_188fcbb9_1457856thrust24THRUST_300001_SM_1000_NS12placeholders2_5E:
	.zero		1
	.type		_ZN41_INTERNAL_7a71a167_4_k_cu_188fcbb9_1457854cuda3std3__45__cpo4rendE,@object
	.size		_ZN41_INTERNAL_7a71a167_4_k_cu_188fcbb9_1457854cuda3std3__45__cpo4rendE,(_ZN41_INTERNAL_7a71a167_4_k_cu_188fcbb9_1457854cuda3std6ranges3__45__cpo9iter_swapE - _ZN41_INTERNAL_7a71a167_4_k_cu_188fcbb9_1457854cuda3std3__45__cpo4rendE)
_ZN41_INTERNAL_7a71a167_4_k_cu_188fcbb9_1457854cuda3std3__45__cpo4rendE:
	.zero		1
	.type		_ZN41_INTERNAL_7a71a167_4_k_cu_188fcbb9_1457854cuda3std6ranges3__45__cpo9iter_swapE,@object
	.size		_ZN41_INTERNAL_7a71a167_4_k_cu_188fcbb9_1457854cuda3std6ranges3__45__cpo9iter_swapE,(_ZN41_INTERNAL_7a71a167_4_k_cu_188fcbb9_1457854cuda3std3__48unexpectE - _ZN41_INTERNAL_7a71a167_4_k_cu_188fcbb9_1457854cuda3std6ranges3__45__cpo9iter_swapE)
_ZN41_INTERNAL_7a71a167_4_k_cu_188fcbb9_1457854cuda3std6ranges3__45__cpo9iter_swapE:
	.zero		1
	.type		_ZN41_INTERNAL_7a71a167_4_k_cu_188fcbb9_1457854cuda3std3__48unexpectE,@object
	.size		_ZN41_INTERNAL_7a71a167_4_k_cu_188fcbb9_1457854cuda3std3__48unexpectE,(_ZN41_INTERNAL_7a71a167_4_k_cu_188fcbb9_1457856thrust24THRUST_300001_SM_1000_NS8cuda_cub3parE - _ZN41_INTERNAL_7a71a167_4_k_cu_188fcbb9_1457854cuda3std3__48unexpectE)
_ZN41_INTERNAL_7a71a167_4_k_cu_188fcbb9_1457854cuda3std3__48unexpectE:
	.zero		1
	.type		_ZN41_INTERNAL_7a71a167_4_k_cu_188fcbb9_1457856thrust24THRUST_300001_SM_1000_NS8cuda_cub3parE,@object
	.size		_ZN41_INTERNAL_7a71a167_4_k_cu_188fcbb9_1457856thrust24THRUST_300001_SM_1000_NS8cuda_cub3parE,(.L_29 - _ZN41_INTERNAL_7a71a167_4_k_cu_188fcbb9_1457856thrust24THRUST_300001_SM_1000_NS8cuda_cub3parE)
_ZN41_INTERNAL_7a71a167_4_k_cu_188fcbb9_1457856thrust24THRUST_300001_SM_1000_NS8cuda_cub3parE:
	.zero		1
.L_29:


//--------------------- .nv.constant0._ZN3cub18CUB_300001_SM_10006detail11EmptyKernelIvEEvv --------------------------
	.section	.nv.constant0._ZN3cub18CUB_300001_SM_10006detail11EmptyKernelIvEEvv,"a",@progbits
	.sectionflags	@""
	.align	4
.nv.constant0._ZN3cub18CUB_300001_SM_10006detail11EmptyKernelIvEEvv:
	.zero		896


//--------------------- SYMBOLS --------------------------

	.type		.nv.reservedSmem.offset0,@object
	.size		.nv.reservedSmem.offset0,0x4
